//
// Generated by NVIDIA NVVM Compiler
//
// Compiler Build ID: CL-36424714
// Cuda compilation tools, release 13.0, V13.0.88
// Based on NVVM 20.0.0
//

.version 9.0
.target sm_100
.address_size 64

	// .globl	_Z15gpuMatrixConv3DPfS_S_

.visible .entry _Z15gpuMatrixConv3DPfS_S_(
	.param .u64 .ptr .align 1 _Z15gpuMatrixConv3DPfS_S__param_0,
	.param .u64 .ptr .align 1 _Z15gpuMatrixConv3DPfS_S__param_1,
	.param .u64 .ptr .align 1 _Z15gpuMatrixConv3DPfS_S__param_2
)
{
	.reg .pred 	%p<4>;
	.reg .b32 	%r<11>;
	.reg .b32 	%f<70>;
	.reg .b64 	%rd<11>;

	ld.param.u64 	%rd1, [_Z15gpuMatrixConv3DPfS_S__param_0];
	ld.param.u64 	%rd2, [_Z15gpuMatrixConv3DPfS_S__param_1];
	ld.param.u64 	%rd3, [_Z15gpuMatrixConv3DPfS_S__param_2];
	mov.u32 	%r3, %ctaid.y;
	mov.u32 	%r4, %ntid.y;
	mov.u32 	%r5, %tid.y;
	mad.lo.s32 	%r1, %r3, %r4, %r5;
	mov.u32 	%r6, %ctaid.x;
	mov.u32 	%r7, %ntid.x;
	mov.u32 	%r8, %tid.x;
	mad.lo.s32 	%r2, %r6, %r7, %r8;
	setp.gt.u32 	%p1, %r1, 63;
	setp.gt.s32 	%p2, %r2, 95;
	or.pred  	%p3, %p1, %p2;
	@%p3 bra 	$L__BB0_2;
	cvta.to.global.u64 	%rd4, %rd3;
	cvta.to.global.u64 	%rd5, %rd1;
	cvta.to.global.u64 	%rd6, %rd2;
	mad.lo.s32 	%r9, %r1, 192, %r2;
	mul.wide.s32 	%rd7, %r9, 4;
	add.s64 	%rd8, %rd5, %rd7;
	ld.global.f32 	%f1, [%rd8];
	ld.global.f32 	%f2, [%rd6];
	fma.rn.f32 	%f3, %f1, %f2, 0f00000000;
	ld.global.f32 	%f4, [%rd8+98304];
	ld.global.f32 	%f5, [%rd6+12];
	fma.rn.f32 	%f6, %f4, %f5, %f3;
	ld.global.f32 	%f7, [%rd8+196608];
	ld.global.f32 	%f8, [%rd6+24];
	fma.rn.f32 	%f9, %f7, %f8, %f6;
	ld.global.f32 	%f10, [%rd8+4];
	ld.global.f32 	%f11, [%rd6+4];
	fma.rn.f32 	%f12, %f10, %f11, %f9;
	ld.global.f32 	%f13, [%rd8+98308];
	ld.global.f32 	%f14, [%rd6+16];
	fma.rn.f32 	%f15, %f13, %f14, %f12;
	ld.global.f32 	%f16, [%rd8+196612];
	ld.global.f32 	%f17, [%rd6+28];
	fma.rn.f32 	%f18, %f16, %f17, %f15;
	ld.global.f32 	%f19, [%rd8+8];
	ld.global.f32 	%f20, [%rd6+8];
	fma.rn.f32 	%f21, %f19, %f20, %f18;
	ld.global.f32 	%f22, [%rd8+98312];
	ld.global.f32 	%f23, [%rd6+20];
	fma.rn.f32 	%f24, %f22, %f23, %f21;
	ld.global.f32 	%f25, [%rd8+196616];
	ld.global.f32 	%f26, [%rd6+32];
	fma.rn.f32 	%f27, %f25, %f26, %f24;
	ld.global.f32 	%f28, [%rd8+768];
	fma.rn.f32 	%f29, %f28, %f5, %f27;
	ld.global.f32 	%f30, [%rd8+99072];
	fma.rn.f32 	%f31, %f30, %f8, %f29;
	ld.global.f32 	%f32, [%rd8+197376];
	ld.global.f32 	%f33, [%rd6+36];
	fma.rn.f32 	%f34, %f32, %f33, %f31;
	ld.global.f32 	%f35, [%rd8+772];
	fma.rn.f32 	%f36, %f35, %f14, %f34;
	ld.global.f32 	%f37, [%rd8+99076];
	fma.rn.f32 	%f38, %f37, %f17, %f36;
	ld.global.f32 	%f39, [%rd8+197380];
	ld.global.f32 	%f40, [%rd6+40];
	fma.rn.f32 	%f41, %f39, %f40, %f38;
	ld.global.f32 	%f42, [%rd8+776];
	fma.rn.f32 	%f43, %f42, %f23, %f41;
	ld.global.f32 	%f44, [%rd8+99080];
	fma.rn.f32 	%f45, %f44, %f26, %f43;
	ld.global.f32 	%f46, [%rd8+197384];
	ld.global.f32 	%f47, [%rd6+44];
	fma.rn.f32 	%f48, %f46, %f47, %f45;
	ld.global.f32 	%f49, [%rd8+1536];
	fma.rn.f32 	%f50, %f49, %f8, %f48;
	ld.global.f32 	%f51, [%rd8+99840];
	fma.rn.f32 	%f52, %f51, %f33, %f50;
	ld.global.f32 	%f53, [%rd8+198144];
	ld.global.f32 	%f54, [%rd6+48];
	fma.rn.f32 	%f55, %f53, %f54, %f52;
	ld.global.f32 	%f56, [%rd8+1540];
	fma.rn.f32 	%f57, %f56, %f17, %f55;
	ld.global.f32 	%f58, [%rd8+99844];
	fma.rn.f32 	%f59, %f58, %f40, %f57;
	ld.global.f32 	%f60, [%rd8+198148];
	ld.global.f32 	%f61, [%rd6+52];
	fma.rn.f32 	%f62, %f60, %f61, %f59;
	ld.global.f32 	%f63, [%rd8+1544];
	fma.rn.f32 	%f64, %f63, %f26, %f62;
	ld.global.f32 	%f65, [%rd8+99848];
	fma.rn.f32 	%f66, %f65, %f47, %f64;
	ld.global.f32 	%f67, [%rd8+198152];
	ld.global.f32 	%f68, [%rd6+56];
	fma.rn.f32 	%f69, %f67, %f68, %f66;
	mad.lo.s32 	%r10, %r1, -96, %r9;
	mul.wide.s32 	%rd9, %r10, 4;
	add.s64 	%rd10, %rd4, %rd9;
	st.global.f32 	[%rd10], %f69;
$L__BB0_2:
	ret;

}


// ===== COMPILED SASS (sm_100) =====

	.target	sm_100

	.elftype	@"ET_EXEC"


//--------------------- .note.nv.tkinfo           --------------------------
	.section	.note.nv.tkinfo,"",@"SHT_NOTE"
	.sectionflags	@"SHF_NOTE_NV_TKINFO"
	.tkinfo
        /*0018*/ 	.word	0x00000002
        /*0030*/ 	.string	""
        /*0030*/ 	.string	"ptxas"
        /*0030*/ 	.string	"Cuda compilation tools, release 13.0, V13.0.88"
        /*0030*/ 	.string	"Build cuda_13.0.r13.0/compiler.36424714_0"
        /*0030*/ 	.string	"-arch sm_100 -m 64 "



//--------------------- .note.nv.cuinfo           --------------------------
	.section	.note.nv.cuinfo,"",@"SHT_NOTE"
	.sectionflags	@"SHF_NOTE_NV_CUINFO"
        /*0018*/ 	.short	0x0002
        /*001a*/ 	.short	0x0064
        /*001c*/ 	.short	0x0082
	.zero		2


//--------------------- .nv.info                  --------------------------
	.section	.nv.info,"",@"SHT_CUDA_INFO"
	.align	4


	//----- nvinfo : EIATTR_REGCOUNT
	.align		4
        /*0000*/ 	.byte	0x04, 0x2f
        /*0002*/ 	.short	(.L_1 - .L_0)
	.align		4
.L_0:
        /*0004*/ 	.word	index@(_Z15gpuMatrixConv3DPfS_S_)
        /*0008*/ 	.word	0x00000020


	//----- nvinfo : EIATTR_FRAME_SIZE
	.align		4
.L_1:
        /*000c*/ 	.byte	0x04, 0x11
        /*000e*/ 	.short	(.L_3 - .L_2)
	.align		4
.L_2:
        /*0010*/ 	.word	index@(_Z15gpuMatrixConv3DPfS_S_)
        /*0014*/ 	.word	0x00000000


	//----- nvinfo : EIATTR_MIN_STACK_SIZE
	.align		4
.L_3:
        /*0018*/ 	.byte	0x04, 0x12
        /*001a*/ 	.short	(.L_5 - .L_4)
	.align		4
.L_4:
        /*001c*/ 	.word	index@(_Z15gpuMatrixConv3DPfS_S_)
        /*0020*/ 	.word	0x00000000
.L_5:


//--------------------- .nv.compat                --------------------------
	.section	.nv.compat,"",@"SHT_CUDA_COMPAT_INFO"
	.align	4
        /*0000*/ 	.byte	0x02, 0x09, 0x00, 0x00, 0x02, 0x02, 0x01, 0x00, 0x02, 0x05, 0x05, 0x00, 0x03, 0x07, 0x01, 0x01
        /*0010*/ 	.byte	0x02, 0x03, 0x00, 0x00, 0x02, 0x06, 0x01, 0x00, 0x04, 0x0b, 0x08, 0x00, 0x09, 0x00, 0x00, 0x00
        /*0020*/ 	.byte	0x00, 0x00, 0x00, 0x00


//--------------------- .nv.info._Z15gpuMatrixConv3DPfS_S_ --------------------------
	.section	.nv.info._Z15gpuMatrixConv3DPfS_S_,"",@"SHT_CUDA_INFO"
	.sectionflags	@""
	.align	4


	//----- nvinfo : EIATTR_CUDA_API_VERSION
	.align		4
        /*0000*/ 	.byte	0x04, 0x37
        /*0002*/ 	.short	(.L_7 - .L_6)
.L_6:
        /*0004*/ 	.word	0x00000082


	//----- nvinfo : EIATTR_KPARAM_INFO
	.align		4
.L_7:
        /*0008*/ 	.byte	0x04, 0x17
        /*000a*/ 	.short	(.L_9 - .L_8)
.L_8:
        /*000c*/ 	.word	0x00000000
        /*0010*/ 	.short	0x0002
        /*0012*/ 	.short	0x0010
        /*0014*/ 	.byte	0x00, 0xf5, 0x21, 0x00


	//----- nvinfo : EIATTR_KPARAM_INFO
	.align		4
.L_9:
        /*0018*/ 	.byte	0x04, 0x17
        /*001a*/ 	.short	(.L_11 - .L_10)
.L_10:
        /*001c*/ 	.word	0x00000000
        /*0020*/ 	.short	0x0001
        /*0022*/ 	.short	0x0008
        /*0024*/ 	.byte	0x00, 0xf5, 0x21, 0x00


	//----- nvinfo : EIATTR_KPARAM_INFO
	.align		4
.L_11:
        /*0028*/ 	.byte	0x04, 0x17
        /*002a*/ 	.short	(.L_13 - .L_12)
.L_12:
        /*002c*/ 	.word	0x00000000
        /*0030*/ 	.short	0x0000
        /*0032*/ 	.short	0x0000
        /*0034*/ 	.byte	0x00, 0xf5, 0x21, 0x00


	//----- nvinfo : EIATTR_SPARSE_MMA_MASK
	.align		4
.L_13:
        /*0038*/ 	.byte	0x03, 0x50
        /*003a*/ 	.short	0x0000


	//----- nvinfo : EIATTR_MAXREG_COUNT
	.align		4
        /*003c*/ 	.byte	0x03, 0x1b
        /*003e*/ 	.short	0x00ff


	//----- nvinfo : EIATTR_MERCURY_ISA_VERSION
	.align		4
        /*0040*/ 	.byte	0x03, 0x5f
        /*0042*/ 	.short	0x0101


	//----- nvinfo : EIATTR_VRC_CTA_INIT_COUNT
	.align		4
        /*0044*/ 	.byte	0x02, 0x4a
	.zero		1
	.zero		1


	//----- nvinfo : EIATTR_EXIT_INSTR_OFFSETS
	.align		4
        /*0048*/ 	.byte	0x04, 0x1c
        /*004a*/ 	.short	(.L_15 - .L_14)


	//   ....[0]....
.L_14:
        /*004c*/ 	.word	0x000000b0


	//   ....[1]....
        /*0050*/ 	.word	0x000005a0


	//----- nvinfo : EIATTR_CBANK_PARAM_SIZE
	.align		4
.L_15:
        /*0054*/ 	.byte	0x03, 0x19
        /*0056*/ 	.short	0x0018


	//----- nvinfo : EIATTR_PARAM_CBANK
	.align		4
        /*0058*/ 	.byte	0x04, 0x0a
        /*005a*/ 	.short	(.L_17 - .L_16)
	.align		4
.L_16:
        /*005c*/ 	.word	index@(.nv.constant0._Z15gpuMatrixConv3DPfS_S_)
        /*0060*/ 	.short	0x0380
        /*0062*/ 	.short	0x0018


	//----- nvinfo : EIATTR_SW_WAR
	.align		4
.L_17:
        /*0064*/ 	.byte	0x04, 0x36
        /*0066*/ 	.short	(.L_19 - .L_18)
.L_18:
        /*0068*/ 	.word	0x00000008
.L_19:


//--------------------- .nv.callgraph             --------------------------
	.section	.nv.callgraph,"",@"SHT_CUDA_CALLGRAPH"
	.align	4
	.sectionentsize	8
	.align		4
        /*0000*/ 	.word	0x00000000
	.align		4
        /*0004*/ 	.word	0xffffffff
	.align		4
        /*0008*/ 	.word	0x00000000
	.align		4
        /*000c*/ 	.word	0xfffffffe
	.align		4
        /*0010*/ 	.word	0x00000000
	.align		4
        /*0014*/ 	.word	0xfffffffd
	.align		4
        /*0018*/ 	.word	0x00000000
	.align		4
        /*001c*/ 	.word	0xfffffffc


//--------------------- .text._Z15gpuMatrixConv3DPfS_S_ --------------------------
	.section	.text._Z15gpuMatrixConv3DPfS_S_,"ax",@progbits
	.align	128
        .global         _Z15gpuMatrixConv3DPfS_S_
        .type           _Z15gpuMatrixConv3DPfS_S_,@function
        .size           _Z15gpuMatrixConv3DPfS_S_,(.L_x_1 - _Z15gpuMatrixConv3DPfS_S_)
        .other          _Z15gpuMatrixConv3DPfS_S_,@"STO_CUDA_ENTRY STV_DEFAULT"
_Z15gpuMatrixConv3DPfS_S_:
.text._Z15gpuMatrixConv3DPfS_S_:
[----:B------:R-:W-:Y:S01]  /*0000*/  LDC R1, c[0x0][0x37c] ;  /* 0x0000df00ff017b82 */ /* 0x000fe20000000800 */
[----:B------:R-:W0:Y:S07]  /*0010*/  S2R R3, SR_TID.X ;  /* 0x0000000000037919 */ /* 0x000e2e0000002100 */
[----:B------:R-:W1:Y:S01]  /*0020*/  LDC R7, c[0x0][0x364] ;  /* 0x0000d900ff077b82 */ /* 0x000e620000000800 */
[----:B------:R-:W1:Y:S07]  /*0030*/  S2R R0, SR_TID.Y ;  /* 0x0000000000007919 */ /* 0x000e6e0000002200 */
[----:B------:R-:W0:Y:S08]  /*0040*/  S2UR UR5, SR_CTAID.X ;  /* 0x00000000000579c3 */ /* 0x000e300000002500 */
[----:B------:R-:W0:Y:S08]  /*0050*/  LDC R6, c[0x0][0x360] ;  /* 0x0000d800ff067b82 */ /* 0x000e300000000800 */
[----:B------:R-:W1:Y:S01]  /*0060*/  S2UR UR4, SR_CTAID.Y ;  /* 0x00000000000479c3 */ /* 0x000e620000002600 */
[----:B0-----:R-:W-:-:S05]  /*0070*/  IMAD R6, R6, UR5, R3 ;  /* 0x0000000506067c24 */ /* 0x001fca000f8e0203 */
[----:B------:R-:W-:Y:S01]  /*0080*/  ISETP.GT.AND P0, PT, R6, 0x5f, PT ;  /* 0x0000005f0600780c */ /* 0x000fe20003f04270 */
[----:B-1----:R-:W-:-:S05]  /*0090*/  IMAD R7, R7, UR4, R0 ;  /* 0x0000000407077c24 */ /* 0x002fca000f8e0200 */
[----:B------:R-:W-:-:S13]  /*00a0*/  ISETP.GT.U32.OR P0, PT, R7, 0x3f, P0 ;  /* 0x0000003f0700780c */ /* 0x000fda0000704470 */
[----:B------:R-:W-:Y:S05]  /*00b0*/  @P0 EXIT ;  /* 0x000000000000094d */ /* 0x000fea0003800000 */
[----:B------:R-:W0:Y:S01]  /*00c0*/  LDC.64 R2, c[0x0][0x380] ;  /* 0x0000e000ff027b82 */ /* 0x000e220000000a00 */
[----:B------:R-:W1:Y:S01]  /*00d0*/  LDCU.64 UR4, c[0x0][0x358] ;  /* 0x00006b00ff0477ac */ /* 0x000e620008000a00 */
[----:B------:R-:W-:-:S06]  /*00e0*/  IMAD R6, R7, 0xc0, R6 ;  /* 0x000000c007067824 */ /* 0x000fcc00078e0206 */
[----:B------:R-:W2:Y:S01]  /*00f0*/  LDC.64 R4, c[0x0][0x388] ;  /* 0x0000e200ff047b82 */ /* 0x000ea20000000a00 */
[----:B0-----:R-:W-:-:S05]  /*0100*/  IMAD.WIDE R2, R6, 0x4, R2 ;  /* 0x0000000406027825 */ /* 0x001fca00078e0202 */
[----:B-1----:R-:W3:Y:S04]  /*0110*/  LDG.E R0, desc[UR4][R2.64] ;  /* 0x0000000402007981 */ /* 0x002ee8000c1e1900 */
[----:B--2---:R-:W3:Y:S04]  /*0120*/  LDG.E R17, desc[UR4][R4.64] ;  /* 0x0000000404117981 */ /* 0x004ee8000c1e1900 */
[----:B------:R-:W2:Y:S04]  /*0130*/  LDG.E R19, desc[UR4][R4.64+0xc] ;  /* 0x00000c0404137981 */ /* 0x000ea8000c1e1900 */
[----:B------:R-:W2:Y:S04]  /*0140*/  LDG.E R29, desc[UR4][R2.64+0x18000] ;  /* 0x01800004021d7981 */ /* 0x000ea8000c1e1900 */
[----:B------:R-:W4:Y:S04]  /*0150*/  LDG.E R12, desc[UR4][R4.64+0x18] ;  /* 0x00001804040c7981 */ /* 0x000f28000c1e1900 */
[----:B------:R-:W4:Y:S04]  /*0160*/  LDG.E R15, desc[UR4][R2.64+0x30000] ;  /* 0x03000004020f7981 */ /* 0x000f28000c1e1900 */
[----:B------:R-:W5:Y:S04]  /*0170*/  LDG.E R13, desc[UR4][R4.64+0x4] ;  /* 0x00000404040d7981 */ /* 0x000f68000c1e1900 */
        /* <DEDUP_REMOVED lines=13> */
[----:B------:R-:W5:Y:S01]  /*0250*/  LDG.E R26, desc[UR4][R2.64+0x30604] ;  /* 0x03060404021a7981 */ /* 0x000f62000c1e1900 */
[----:B---3--:R-:W-:-:S03]  /*0260*/  FFMA R0, R0, R17, RZ ;  /* 0x0000001100007223 */ /* 0x008fc600000000ff */
[----:B------:R-:W3:Y:S01]  /*0270*/  LDG.E R17, desc[UR4][R2.64+0x30300] ;  /* 0x0303000402117981 */ /* 0x000ee2000c1e1900 */
[----:B--2---:R-:W-:-:S03]  /*0280*/  FFMA R14, R29, R19, R0 ;  /* 0x000000131d0e7223 */ /* 0x004fc60000000000 */
[----:B------:R-:W3:Y:S01]  /*0290*/  LDG.E R0, desc[UR4][R4.64+0x24] ;  /* 0x0000240404007981 */ /* 0x000ee2000c1e1900 */
[----:B----4-:R-:W-:-:S03]  /*02a0*/  FFMA R15, R15, R12, R14 ;  /* 0x0000000c0f0f7223 */ /* 0x010fc6000000000e */
[----:B------:R-:W2:Y:S01]  /*02b0*/  LDG.E R14, desc[UR4][R2.64+0x304] ;  /* 0x00030404020e7981 */ /* 0x000ea2000c1e1900 */
[----:B-----5:R-:W-:-:S03]  /*02c0*/  FFMA R15, R24, R13, R15 ;  /* 0x0000000d180f7223 */ /* 0x020fc6000000000f */
[----:B------:R-:W4:Y:S01]  /*02d0*/  LDG.E R13, desc[UR4][R2.64+0x18304] ;  /* 0x01830404020d7981 */ /* 0x000f22000c1e1900 */
[----:B------:R-:W-:-:S03]  /*02e0*/  FFMA R24, R16, R11, R15 ;  /* 0x0000000b10187223 */ /* 0x000fc6000000000f */
[----:B------:R-:W5:Y:S04]  /*02f0*/  LDG.E R15, desc[UR4][R4.64+0x28] ;  /* 0x00002804040f7981 */ /* 0x000f68000c1e1900 */
[----:B------:R-:W5:Y:S01]  /*0300*/  LDG.E R16, desc[UR4][R2.64+0x30304] ;  /* 0x0303040402107981 */ /* 0x000f62000c1e1900 */
[----:B------:R-:W-:-:S03]  /*0310*/  FFMA R24, R23, R10, R24 ;  /* 0x0000000a17187223 */ /* 0x000fc60000000018 */
[----:B------:R-:W5:Y:S01]  /*0320*/  LDG.E R23, desc[UR4][R2.64+0x18308] ;  /* 0x0183080402177981 */ /* 0x000f62000c1e1900 */
[----:B------:R-:W-:-:S03]  /*0330*/  FFMA R27, R27, R18, R24 ;  /* 0x000000121b1b7223 */ /* 0x000fc60000000018 */
[----:B------:R-:W5:Y:S01]  /*0340*/  LDG.E R18, desc[UR4][R2.64+0x308] ;  /* 0x0003080402127981 */ /* 0x000f62000c1e1900 */
[----:B------:R-:W-:-:S04]  /*0350*/  FFMA R22, R22, R9, R27 ;  /* 0x0000000916167223 */ /* 0x000fc8000000001b */
[----:B------:R-:W-:Y:S02]  /*0360*/  FFMA R24, R25, R8, R22 ;  /* 0x0000000819187223 */ /* 0x000fe40000000016 */
[----:B------:R-:W5:Y:S02]  /*0370*/  LDG.E R22, desc[UR4][R4.64+0x2c] ;  /* 0x00002c0404167981 */ /* 0x000f64000c1e1900 */
[----:B------:R-:W-:Y:S02]  /*0380*/  FFMA R27, R19, R20, R24 ;  /* 0x00000014131b7223 */ /* 0x000fe40000000018 */
[----:B------:R-:W5:Y:S02]  /*0390*/  LDG.E R25, desc[UR4][R2.64+0x30308] ;  /* 0x0303080402197981 */ /* 0x000f64000c1e1900 */
[----:B------:R-:W-:Y:S02]  /*03a0*/  FFMA R20, R12, R21, R27 ;  /* 0x000000150c147223 */ /* 0x000fe4000000001b */
[----:B------:R-:W5:Y:S04]  /*03b0*/  LDG.E R19, desc[UR4][R2.64+0x600] ;  /* 0x0006000402137981 */ /* 0x000f68000c1e1900 */
[----:B------:R-:W5:Y:S04]  /*03c0*/  LDG.E R21, desc[UR4][R2.64+0x18600] ;  /* 0x0186000402157981 */ /* 0x000f68000c1e1900 */
[----:B------:R-:W5:Y:S01]  /*03d0*/  LDG.E R27, desc[UR4][R2.64+0x604] ;  /* 0x00060404021b7981 */ /* 0x000f62000c1e1900 */
[----:B---3--:R-:W-:-:S03]  /*03e0*/  FFMA R24, R17, R0, R20 ;  /* 0x0000000011187223 */ /* 0x008fc60000000014 */
[----:B------:R-:W3:Y:S04]  /*03f0*/  LDG.E R17, desc[UR4][R4.64+0x30] ;  /* 0x0000300404117981 */ /* 0x000ee8000c1e1900 */
[----:B------:R-:W3:Y:S01]  /*0400*/  LDG.E R20, desc[UR4][R2.64+0x30600] ;  /* 0x0306000402147981 */ /* 0x000ee2000c1e1900 */
[----:B--2---:R-:W-:-:S03]  /*0410*/  FFMA R29, R11, R14, R24 ;  /* 0x0000000e0b1d7223 */ /* 0x004fc60000000018 */
[----:B------:R-:W2:Y:S04]  /*0420*/  LDG.E R14, desc[UR4][R2.64+0x18604] ;  /* 0x01860404020e7981 */ /* 0x000ea8000c1e1900 */
[----:B------:R-:W2:Y:S01]  /*0430*/  LDG.E R11, desc[UR4][R4.64+0x34] ;  /* 0x00003404040b7981 */ /* 0x000ea2000c1e1900 */
[----:B----4-:R-:W-:-:S03]  /*0440*/  FFMA R29, R10, R13, R29 ;  /* 0x0000000d0a1d7223 */ /* 0x010fc6000000001d */
[----:B------:R-:W4:Y:S04]  /*0450*/  LDG.E R13, desc[UR4][R2.64+0x608] ;  /* 0x00060804020d7981 */ /* 0x000f28000c1e1900 */
[----:B------:R0:W4:Y:S01]  /*0460*/  LDG.E R24, desc[UR4][R4.64+0x38] ;  /* 0x0000380404187981 */ /* 0x000122000c1e1900 */
[----:B-----5:R-:W-:-:S03]  /*0470*/  FFMA R28, R16, R15, R29 ;  /* 0x0000000f101c7223 */ /* 0x020fc6000000001d */
[----:B------:R-:W5:Y:S01]  /*0480*/  LDG.E R16, desc[UR4][R2.64+0x18608] ;  /* 0x0186080402107981 */ /* 0x000f62000c1e1900 */
[----:B0-----:R-:W0:Y:S03]  /*0490*/  LDC.64 R4, c[0x0][0x390] ;  /* 0x0000e400ff047b82 */ /* 0x001e260000000a00 */
[----:B------:R-:W5:Y:S01]  /*04a0*/  LDG.E R29, desc[UR4][R2.64+0x30608] ;  /* 0x03060804021d7981 */ /* 0x000f62000c1e1900 */
[----:B------:R-:W-:-:S04]  /*04b0*/  FFMA R9, R9, R18, R28 ;  /* 0x0000001209097223 */ /* 0x000fc8000000001c */
[----:B------:R-:W-:-:S04]  /*04c0*/  FFMA R18, R8, R23, R9 ;  /* 0x0000001708127223 */ /* 0x000fc80000000009 */
[----:B------:R-:W-:-:S04]  /*04d0*/  FFMA R25, R25, R22, R18 ;  /* 0x0000001619197223 */ /* 0x000fc80000000012 */
[----:B------:R-:W-:-:S04]  /*04e0*/  FFMA R19, R12, R19, R25 ;  /* 0x000000130c137223 */ /* 0x000fc80000000019 */
[----:B------:R-:W-:Y:S01]  /*04f0*/  FFMA R19, R0, R21, R19 ;  /* 0x0000001500137223 */ /* 0x000fe20000000013 */
[----:B------:R-:W-:-:S04]  /*0500*/  IMAD R7, R7, -0x60, R6 ;  /* 0xffffffa007077824 */ /* 0x000fc800078e0206 */
[----:B0-----:R-:W-:-:S04]  /*0510*/  IMAD.WIDE R4, R7, 0x4, R4 ;  /* 0x0000000407047825 */ /* 0x001fc800078e0204 */
[----:B---3--:R-:W-:-:S04]  /*0520*/  FFMA R17, R20, R17, R19 ;  /* 0x0000001114117223 */ /* 0x008fc80000000013 */
[----:B------:R-:W-:-:S04]  /*0530*/  FFMA R10, R10, R27, R17 ;  /* 0x0000001b0a0a7223 */ /* 0x000fc80000000011 */
[----:B--2---:R-:W-:-:S04]  /*0540*/  FFMA R15, R15, R14, R10 ;  /* 0x0000000e0f0f7223 */ /* 0x004fc8000000000a */
[----:B------:R-:W-:-:S04]  /*0550*/  FFMA R11, R26, R11, R15 ;  /* 0x0000000b1a0b7223 */ /* 0x000fc8000000000f */
[----:B----4-:R-:W-:-:S04]  /*0560*/  FFMA R11, R8, R13, R11 ;  /* 0x0000000d080b7223 */ /* 0x010fc8000000000b */
[----:B-----5:R-:W-:-:S04]  /*0570*/  FFMA R16, R22, R16, R11 ;  /* 0x0000001016107223 */ /* 0x020fc8000000000b */
[----:B------:R-:W-:-:S05]  /*0580*/  FFMA R29, R29, R24, R16 ;  /* 0x000000181d1d7223 */ /* 0x000fca0000000010 */
[----:B------:R-:W-:Y:S01]  /*0590*/  STG.E desc[UR4][R4.64], R29 ;  /* 0x0000001d04007986 */ /* 0x000fe2000c101904 */
[----:B------:R-:W-:Y:S05]  /*05a0*/  EXIT ;  /* 0x000000000000794d */ /* 0x000fea0003800000 */
.L_x_0:
[----:B------:R-:W-:-:S00]  /*05b0*/  BRA `(.L_x_0) ;  /* 0xfffffffc00fc7947 */ /* 0x000fc0000383ffff */
[----:B------:R-:W-:-:S00]  /*05c0*/  NOP ;  /* 0x0000000000007918 */ /* 0x000fc00000000000 */
        /* <DEDUP_REMOVED lines=11> */
.L_x_1:


//--------------------- .nv.shared.reserved.0     --------------------------
	.section	.nv.shared.reserved.0,"aw",@nobits
	.weak		__nv_reservedSMEM_offset_0_alias
	.size		__nv_reservedSMEM_offset_0_alias, 0, 64
	.other		__nv_reservedSMEM_offset_0_alias,@"STO_CUDA_RESERVED_SHARED STV_DEFAULT"
__nv_reservedSMEM_offset_0_alias:
	.zero		0
	.zero		64


//--------------------- .nv.constant0._Z15gpuMatrixConv3DPfS_S_ --------------------------
	.section	.nv.constant0._Z15gpuMatrixConv3DPfS_S_,"a",@progbits
	.sectionflags	@""
	.align	4
.nv.constant0._Z15gpuMatrixConv3DPfS_S_:
	.zero		920


//--------------------- SYMBOLS --------------------------

	.type		.nv.reservedSmem.offset0,@object
	.size		.nv.reservedSmem.offset0,0x4
